//
// Generated by NVIDIA NVVM Compiler
//
// Compiler Build ID: CL-36424714
// Cuda compilation tools, release 13.0, V13.0.88
// Based on NVVM 20.0.0
//

.version 9.0
.target sm_100
.address_size 64

	// .globl	_Z6kernelPi

.visible .entry _Z6kernelPi(
	.param .u64 .ptr .align 1 _Z6kernelPi_param_0
)
{
	.reg .pred 	%p<3>;
	.reg .b32 	%r<14>;
	.reg .b64 	%rd<5>;

	ld.param.u64 	%rd2, [_Z6kernelPi_param_0];
	cvta.to.global.u64 	%rd1, %rd2;
	mov.b32 	%r8, 0;
	st.global.u32 	[%rd1], %r8;
	ld.global.u32 	%r11, [%rd1+4];
	setp.eq.s32 	%p1, %r11, 0;
	@%p1 bra 	$L__BB0_4;
	mov.b32 	%r13, 1;
	mov.b32 	%r12, 0;
$L__BB0_2:
	add.s32 	%r12, %r12, %r11;
	add.s32 	%r6, %r13, 1;
	mul.wide.u32 	%rd3, %r13, 4;
	add.s64 	%rd4, %rd1, %rd3;
	ld.global.u32 	%r11, [%rd4+4];
	setp.ne.s32 	%p2, %r11, 0;
	mov.u32 	%r13, %r6;
	@%p2 bra 	$L__BB0_2;
	st.global.u32 	[%rd1], %r12;
$L__BB0_4:
	ret;

}


// ===== COMPILED SASS (sm_100) =====

	.target	sm_100

	.elftype	@"ET_EXEC"


//--------------------- .note.nv.tkinfo           --------------------------
	.section	.note.nv.tkinfo,"",@"SHT_NOTE"
	.sectionflags	@"SHF_NOTE_NV_TKINFO"
	.tkinfo
        /*0018*/ 	.word	0x00000002
        /*0030*/ 	.string	""
        /*0030*/ 	.string	"ptxas"
        /*0030*/ 	.string	"Cuda compilation tools, release 13.0, V13.0.88"
        /*0030*/ 	.string	"Build cuda_13.0.r13.0/compiler.36424714_0"
        /*0030*/ 	.string	"-arch sm_100 -m 64 "



//--------------------- .note.nv.cuinfo           --------------------------
	.section	.note.nv.cuinfo,"",@"SHT_NOTE"
	.sectionflags	@"SHF_NOTE_NV_CUINFO"
        /*0018*/ 	.short	0x0002
        /*001a*/ 	.short	0x0064
        /*001c*/ 	.short	0x0082
	.zero		2


//--------------------- .nv.info                  --------------------------
	.section	.nv.info,"",@"SHT_CUDA_INFO"
	.align	4


	//----- nvinfo : EIATTR_REGCOUNT
	.align		4
        /*0000*/ 	.byte	0x04, 0x2f
        /*0002*/ 	.short	(.L_1 - .L_0)
	.align		4
.L_0:
        /*0004*/ 	.word	index@(_Z6kernelPi)
        /*0008*/ 	.word	0x0000000e


	//----- nvinfo : EIATTR_FRAME_SIZE
	.align		4
.L_1:
        /*000c*/ 	.byte	0x04, 0x11
        /*000e*/ 	.short	(.L_3 - .L_2)
	.align		4
.L_2:
        /*0010*/ 	.word	index@(_Z6kernelPi)
        /*0014*/ 	.word	0x00000000


	//----- nvinfo : EIATTR_MIN_STACK_SIZE
	.align		4
.L_3:
        /*0018*/ 	.byte	0x04, 0x12
        /*001a*/ 	.short	(.L_5 - .L_4)
	.align		4
.L_4:
        /*001c*/ 	.word	index@(_Z6kernelPi)
        /*0020*/ 	.word	0x00000000
.L_5:


//--------------------- .nv.compat                --------------------------
	.section	.nv.compat,"",@"SHT_CUDA_COMPAT_INFO"
	.align	4
        /*0000*/ 	.byte	0x02, 0x09, 0x00, 0x00, 0x02, 0x02, 0x01, 0x00, 0x02, 0x05, 0x05, 0x00, 0x03, 0x07, 0x01, 0x01
        /*0010*/ 	.byte	0x02, 0x03, 0x00, 0x00, 0x02, 0x06, 0x01, 0x00, 0x04, 0x0b, 0x08, 0x00, 0x09, 0x00, 0x00, 0x00
        /*0020*/ 	.byte	0x00, 0x00, 0x00, 0x00


//--------------------- .nv.info._Z6kernelPi      --------------------------
	.section	.nv.info._Z6kernelPi,"",@"SHT_CUDA_INFO"
	.sectionflags	@""
	.align	4


	//----- nvinfo : EIATTR_CUDA_API_VERSION
	.align		4
        /*0000*/ 	.byte	0x04, 0x37
        /*0002*/ 	.short	(.L_7 - .L_6)
.L_6:
        /*0004*/ 	.word	0x00000082


	//----- nvinfo : EIATTR_KPARAM_INFO
	.align		4
.L_7:
        /*0008*/ 	.byte	0x04, 0x17
        /*000a*/ 	.short	(.L_9 - .L_8)
.L_8:
        /*000c*/ 	.word	0x00000000
        /*0010*/ 	.short	0x0000
        /*0012*/ 	.short	0x0000
        /*0014*/ 	.byte	0x00, 0xf5, 0x21, 0x00


	//----- nvinfo : EIATTR_SPARSE_MMA_MASK
	.align		4
.L_9:
        /*0018*/ 	.byte	0x03, 0x50
        /*001a*/ 	.short	0x0000


	//----- nvinfo : EIATTR_MAXREG_COUNT
	.align		4
        /*001c*/ 	.byte	0x03, 0x1b
        /*001e*/ 	.short	0x00ff


	//----- nvinfo : EIATTR_MERCURY_ISA_VERSION
	.align		4
        /*0020*/ 	.byte	0x03, 0x5f
        /*0022*/ 	.short	0x0101


	//----- nvinfo : EIATTR_VRC_CTA_INIT_COUNT
	.align		4
        /*0024*/ 	.byte	0x02, 0x4a
	.zero		1
	.zero		1


	//----- nvinfo : EIATTR_EXIT_INSTR_OFFSETS
	.align		4
        /*0028*/ 	.byte	0x04, 0x1c
        /*002a*/ 	.short	(.L_11 - .L_10)


	//   ....[0]....
.L_10:
        /*002c*/ 	.word	0x00000060


	//   ....[1]....
        /*0030*/ 	.word	0x00000110


	//----- nvinfo : EIATTR_CBANK_PARAM_SIZE
	.align		4
.L_11:
        /*0034*/ 	.byte	0x03, 0x19
        /*0036*/ 	.short	0x0008


	//----- nvinfo : EIATTR_PARAM_CBANK
	.align		4
        /*0038*/ 	.byte	0x04, 0x0a
        /*003a*/ 	.short	(.L_13 - .L_12)
	.align		4
.L_12:
        /*003c*/ 	.word	index@(.nv.constant0._Z6kernelPi)
        /*0040*/ 	.short	0x0380
        /*0042*/ 	.short	0x0008


	//----- nvinfo : EIATTR_SW_WAR
	.align		4
.L_13:
        /*0044*/ 	.byte	0x04, 0x36
        /*0046*/ 	.short	(.L_15 - .L_14)
.L_14:
        /*0048*/ 	.word	0x00000008
.L_15:


//--------------------- .nv.callgraph             --------------------------
	.section	.nv.callgraph,"",@"SHT_CUDA_CALLGRAPH"
	.align	4
	.sectionentsize	8
	.align		4
        /*0000*/ 	.word	0x00000000
	.align		4
        /*0004*/ 	.word	0xffffffff
	.align		4
        /*0008*/ 	.word	0x00000000
	.align		4
        /*000c*/ 	.word	0xfffffffe
	.align		4
        /*0010*/ 	.word	0x00000000
	.align		4
        /*0014*/ 	.word	0xfffffffd
	.align		4
        /*0018*/ 	.word	0x00000000
	.align		4
        /*001c*/ 	.word	0xfffffffc


//--------------------- .text._Z6kernelPi         --------------------------
	.section	.text._Z6kernelPi,"ax",@progbits
	.align	128
        .global         _Z6kernelPi
        .type           _Z6kernelPi,@function
        .size           _Z6kernelPi,(.L_x_2 - _Z6kernelPi)
        .other          _Z6kernelPi,@"STO_CUDA_ENTRY STV_DEFAULT"
_Z6kernelPi:
.text._Z6kernelPi:
[----:B------:R-:W-:Y:S08]  /*0000*/  LDC R1, c[0x0][0x37c] ;  /* 0x0000df00ff017b82 */ /* 0x000ff00000000800 */
[----:B------:R-:W0:Y:S01]  /*0010*/  LDC.64 R2, c[0x0][0x380] ;  /* 0x0000e000ff027b82 */ /* 0x000e220000000a00 */
[----:B------:R-:W0:Y:S02]  /*0020*/  LDCU.64 UR4, c[0x0][0x358] ;  /* 0x00006b00ff0477ac */ /* 0x000e240008000a00 */
[----:B0-----:R-:W2:Y:S04]  /*0030*/  LDG.E R0, desc[UR4][R2.64+0x4] ;  /* 0x0000040402007981 */ /* 0x001ea8000c1e1900 */
[----:B------:R0:W-:Y:S01]  /*0040*/  STG.E desc[UR4][R2.64], RZ ;  /* 0x000000ff02007986 */ /* 0x0001e2000c101904 */
[----:B--2---:R-:W-:-:S13]  /*0050*/  ISETP.NE.AND P0, PT, R0, RZ, PT ;  /* 0x000000ff0000720c */ /* 0x004fda0003f05270 */
[----:B0-----:R-:W-:Y:S05]  /*0060*/  @!P0 EXIT ;  /* 0x000000000000894d */ /* 0x001fea0003800000 */
[----:B------:R-:W0:Y:S01]  /*0070*/  LDC.64 R6, c[0x0][0x380] ;  /* 0x0000e000ff067b82 */ /* 0x000e220000000a00 */
[----:B------:R-:W-:Y:S02]  /*0080*/  IMAD.MOV.U32 R9, RZ, RZ, 0x1 ;  /* 0x00000001ff097424 */ /* 0x000fe400078e00ff */
[----:B------:R-:W-:-:S07]  /*0090*/  IMAD.MOV.U32 R11, RZ, RZ, RZ ;  /* 0x000000ffff0b7224 */ /* 0x000fce00078e00ff */
.L_x_0:
[----:B0-----:R-:W-:Y:S01]  /*00a0*/  IMAD.WIDE.U32 R4, R9, 0x4, R6 ;  /* 0x0000000409047825 */ /* 0x001fe200078e0006 */
[----:B------:R-:W-:-:S04]  /*00b0*/  IADD3 R11, PT, PT, R11, R0, RZ ;  /* 0x000000000b0b7210 */ /* 0x000fc80007ffe0ff */
[----:B------:R-:W2:Y:S01]  /*00c0*/  LDG.E R0, desc[UR4][R4.64+0x4] ;  /* 0x0000040404007981 */ /* 0x000ea2000c1e1900 */
[----:B------:R-:W-:Y:S02]  /*00d0*/  IADD3 R9, PT, PT, R9, 0x1, RZ ;  /* 0x0000000109097810 */ /* 0x000fe40007ffe0ff */
[----:B--2---:R-:W-:-:S13]  /*00e0*/  ISETP.NE.AND P0, PT, R0, RZ, PT ;  /* 0x000000ff0000720c */ /* 0x004fda0003f05270 */
[----:B------:R-:W-:Y:S05]  /*00f0*/  @P0 BRA `(.L_x_0) ;  /* 0xfffffffc00e80947 */ /* 0x000fea000383ffff */
[----:B------:R-:W-:Y:S01]  /*0100*/  STG.E desc[UR4][R2.64], R11 ;  /* 0x0000000b02007986 */ /* 0x000fe2000c101904 */
[----:B------:R-:W-:Y:S05]  /*0110*/  EXIT ;  /* 0x000000000000794d */ /* 0x000fea0003800000 */
.L_x_1:
[----:B------:R-:W-:-:S00]  /*0120*/  BRA `(.L_x_1) ;  /* 0xfffffffc00fc7947 */ /* 0x000fc0000383ffff */
[----:B------:R-:W-:-:S00]  /*0130*/  NOP ;  /* 0x0000000000007918 */ /* 0x000fc00000000000 */
        /* <DEDUP_REMOVED lines=12> */
.L_x_2:


//--------------------- .nv.shared.reserved.0     --------------------------
	.section	.nv.shared.reserved.0,"aw",@nobits
	.weak		__nv_reservedSMEM_offset_0_alias
	.size		__nv_reservedSMEM_offset_0_alias, 0, 64
	.other		__nv_reservedSMEM_offset_0_alias,@"STO_CUDA_RESERVED_SHARED STV_DEFAULT"
__nv_reservedSMEM_offset_0_alias:
	.zero		0
	.zero		64


//--------------------- .nv.constant0._Z6kernelPi --------------------------
	.section	.nv.constant0._Z6kernelPi,"a",@progbits
	.sectionflags	@""
	.align	4
.nv.constant0._Z6kernelPi:
	.zero		904


//--------------------- SYMBOLS --------------------------

	.type		.nv.reservedSmem.offset0,@object
	.size		.nv.reservedSmem.offset0,0x4
